//
// Generated by NVIDIA NVVM Compiler
//
// Compiler Build ID: CL-36424714
// Cuda compilation tools, release 13.0, V13.0.88
// Based on NVVM 20.0.0
//

.version 9.0
.target sm_100
.address_size 64

	// .globl	_Z17unique_index_calcPi
.extern .func  (.param .b32 func_retval0) vprintf
(
	.param .b64 vprintf_param_0,
	.param .b64 vprintf_param_1
)
;
.global .align 1 .b8 $str[26] = {116, 104, 114, 101, 97, 100, 73, 100, 120, 58, 32, 37, 100, 44, 32, 118, 97, 108, 117, 101, 58, 32, 37, 100, 10};
.global .align 1 .b8 $str$1[35] = {116, 104, 114, 101, 97, 100, 73, 100, 120, 58, 32, 37, 100, 44, 32, 103, 105, 100, 58, 32, 37, 100, 44, 32, 118, 97, 108, 117, 101, 58, 32, 37, 100, 10};
.global .align 1 .b8 $str$2[67] = {98, 108, 111, 99, 107, 73, 100, 120, 46, 120, 58, 32, 37, 100, 44, 32, 98, 108, 111, 99, 107, 73, 100, 120, 46, 121, 58, 32, 37, 100, 44, 32, 116, 104, 114, 101, 97, 100, 73, 100, 120, 58, 32, 37, 100, 44, 32, 103, 105, 100, 58, 32, 37, 100, 44, 32, 118, 97, 108, 117, 101, 58, 32, 37, 100, 10};

.visible .entry _Z17unique_index_calcPi(
	.param .u64 .ptr .align 1 _Z17unique_index_calcPi_param_0
)
{
	.local .align 8 .b8 	__local_depot0[8];
	.reg .b64 	%SP;
	.reg .b64 	%SPL;
	.reg .b32 	%r<5>;
	.reg .b64 	%rd<9>;

	mov.u64 	%SPL, __local_depot0;
	cvta.local.u64 	%SP, %SPL;
	ld.param.u64 	%rd1, [_Z17unique_index_calcPi_param_0];
	cvta.to.global.u64 	%rd2, %rd1;
	add.u64 	%rd3, %SP, 0;
	add.u64 	%rd4, %SPL, 0;
	mov.u32 	%r1, %tid.x;
	mul.wide.u32 	%rd5, %r1, 4;
	add.s64 	%rd6, %rd2, %rd5;
	ld.global.u32 	%r2, [%rd6];
	st.local.v2.u32 	[%rd4], {%r1, %r2};
	mov.u64 	%rd7, $str;
	cvta.global.u64 	%rd8, %rd7;
	{ // callseq 0, 0
	.param .b64 param0;
	st.param.b64 	[param0], %rd8;
	.param .b64 param1;
	st.param.b64 	[param1], %rd3;
	.param .b32 retval0;
	call.uni (retval0), 
	vprintf, 
	(
	param0, 
	param1
	);
	ld.param.b32 	%r3, [retval0];
	} // callseq 0
	ret;

}
	// .globl	_Z15unique_gid_calcPi
.visible .entry _Z15unique_gid_calcPi(
	.param .u64 .ptr .align 1 _Z15unique_gid_calcPi_param_0
)
{
	.local .align 8 .b8 	__local_depot1[16];
	.reg .b64 	%SP;
	.reg .b64 	%SPL;
	.reg .b32 	%r<8>;
	.reg .b64 	%rd<9>;

	mov.u64 	%SPL, __local_depot1;
	cvta.local.u64 	%SP, %SPL;
	ld.param.u64 	%rd1, [_Z15unique_gid_calcPi_param_0];
	cvta.to.global.u64 	%rd2, %rd1;
	add.u64 	%rd3, %SP, 0;
	add.u64 	%rd4, %SPL, 0;
	mov.u32 	%r1, %tid.x;
	mov.u32 	%r2, %ctaid.x;
	mov.u32 	%r3, %ntid.x;
	mad.lo.s32 	%r4, %r2, %r3, %r1;
	mul.wide.s32 	%rd5, %r4, 4;
	add.s64 	%rd6, %rd2, %rd5;
	ld.global.u32 	%r5, [%rd6];
	st.local.v2.u32 	[%rd4], {%r1, %r4};
	st.local.u32 	[%rd4+8], %r5;
	mov.u64 	%rd7, $str$1;
	cvta.global.u64 	%rd8, %rd7;
	{ // callseq 1, 0
	.param .b64 param0;
	st.param.b64 	[param0], %rd8;
	.param .b64 param1;
	st.param.b64 	[param1], %rd3;
	.param .b32 retval0;
	call.uni (retval0), 
	vprintf, 
	(
	param0, 
	param1
	);
	ld.param.b32 	%r6, [retval0];
	} // callseq 1
	ret;

}
	// .globl	_Z18unique_gid_calc_2dPi
.visible .entry _Z18unique_gid_calc_2dPi(
	.param .u64 .ptr .align 1 _Z18unique_gid_calc_2dPi_param_0
)
{
	.local .align 8 .b8 	__local_depot2[24];
	.reg .b64 	%SP;
	.reg .b64 	%SPL;
	.reg .b32 	%r<11>;
	.reg .b64 	%rd<9>;

	mov.u64 	%SPL, __local_depot2;
	cvta.local.u64 	%SP, %SPL;
	ld.param.u64 	%rd1, [_Z18unique_gid_calc_2dPi_param_0];
	cvta.to.global.u64 	%rd2, %rd1;
	add.u64 	%rd3, %SP, 0;
	add.u64 	%rd4, %SPL, 0;
	mov.u32 	%r1, %tid.x;
	mov.u32 	%r2, %ctaid.x;
	mov.u32 	%r3, %ntid.x;
	mov.u32 	%r4, %nctaid.x;
	mov.u32 	%r5, %ctaid.y;
	mad.lo.s32 	%r6, %r5, %r4, %r2;
	mad.lo.s32 	%r7, %r6, %r3, %r1;
	mul.wide.s32 	%rd5, %r7, 4;
	add.s64 	%rd6, %rd2, %rd5;
	ld.global.u32 	%r8, [%rd6];
	st.local.v2.u32 	[%rd4], {%r2, %r5};
	st.local.v2.u32 	[%rd4+8], {%r1, %r7};
	st.local.u32 	[%rd4+16], %r8;
	mov.u64 	%rd7, $str$2;
	cvta.global.u64 	%rd8, %rd7;
	{ // callseq 2, 0
	.param .b64 param0;
	st.param.b64 	[param0], %rd8;
	.param .b64 param1;
	st.param.b64 	[param1], %rd3;
	.param .b32 retval0;
	call.uni (retval0), 
	vprintf, 
	(
	param0, 
	param1
	);
	ld.param.b32 	%r9, [retval0];
	} // callseq 2
	ret;

}
	// .globl	_Z27unique_gid_calc_2d_extendedPi
.visible .entry _Z27unique_gid_calc_2d_extendedPi(
	.param .u64 .ptr .align 1 _Z27unique_gid_calc_2d_extendedPi_param_0
)
{
	.local .align 8 .b8 	__local_depot3[24];
	.reg .b64 	%SP;
	.reg .b64 	%SPL;
	.reg .b32 	%r<15>;
	.reg .b64 	%rd<9>;

	mov.u64 	%SPL, __local_depot3;
	cvta.local.u64 	%SP, %SPL;
	ld.param.u64 	%rd1, [_Z27unique_gid_calc_2d_extendedPi_param_0];
	cvta.to.global.u64 	%rd2, %rd1;
	add.u64 	%rd3, %SP, 0;
	add.u64 	%rd4, %SPL, 0;
	mov.u32 	%r1, %tid.x;
	mov.u32 	%r2, %tid.y;
	mov.u32 	%r3, %ntid.x;
	mad.lo.s32 	%r4, %r2, %r3, %r1;
	mov.u32 	%r5, %ntid.y;
	mul.lo.s32 	%r6, %r3, %r5;
	mov.u32 	%r7, %ctaid.x;
	mov.u32 	%r8, %nctaid.x;
	mov.u32 	%r9, %ctaid.y;
	mad.lo.s32 	%r10, %r9, %r8, %r7;
	mad.lo.s32 	%r11, %r6, %r10, %r4;
	mul.wide.s32 	%rd5, %r11, 4;
	add.s64 	%rd6, %rd2, %rd5;
	ld.global.u32 	%r12, [%rd6];
	st.local.v2.u32 	[%rd4], {%r7, %r9};
	st.local.v2.u32 	[%rd4+8], {%r4, %r11};
	st.local.u32 	[%rd4+16], %r12;
	mov.u64 	%rd7, $str$2;
	cvta.global.u64 	%rd8, %rd7;
	{ // callseq 3, 0
	.param .b64 param0;
	st.param.b64 	[param0], %rd8;
	.param .b64 param1;
	st.param.b64 	[param1], %rd3;
	.param .b32 retval0;
	call.uni (retval0), 
	vprintf, 
	(
	param0, 
	param1
	);
	ld.param.b32 	%r13, [retval0];
	} // callseq 3
	ret;

}


// ===== COMPILED SASS (sm_100) =====

	.target	sm_100

	.elftype	@"ET_EXEC"


//--------------------- .note.nv.tkinfo           --------------------------
	.section	.note.nv.tkinfo,"",@"SHT_NOTE"
	.sectionflags	@"SHF_NOTE_NV_TKINFO"
	.tkinfo
        /*0018*/ 	.word	0x00000002
        /*0030*/ 	.string	""
        /*0030*/ 	.string	"ptxas"
        /*0030*/ 	.string	"Cuda compilation tools, release 13.0, V13.0.88"
        /*0030*/ 	.string	"Build cuda_13.0.r13.0/compiler.36424714_0"
        /*0030*/ 	.string	"-arch sm_100 -m 64 "



//--------------------- .note.nv.cuinfo           --------------------------
	.section	.note.nv.cuinfo,"",@"SHT_NOTE"
	.sectionflags	@"SHF_NOTE_NV_CUINFO"
        /*0018*/ 	.short	0x0002
        /*001a*/ 	.short	0x0064
        /*001c*/ 	.short	0x0082
	.zero		2


//--------------------- .nv.info                  --------------------------
	.section	.nv.info,"",@"SHT_CUDA_INFO"
	.align	4


	//----- nvinfo : EIATTR_REGCOUNT
	.align		4
        /*0000*/ 	.byte	0x04, 0x2f
        /*0002*/ 	.short	(.L_4 - .L_3)
	.align		4
.L_3:
        /*0004*/ 	.word	index@(_Z17unique_index_calcPi)
        /*0008*/ 	.word	0x00000018


	//----- nvinfo : EIATTR_FRAME_SIZE
	.align		4
.L_4:
        /*000c*/ 	.byte	0x04, 0x11
        /*000e*/ 	.short	(.L_6 - .L_5)
	.align		4
.L_5:
        /*0010*/ 	.word	index@(_Z17unique_index_calcPi)
        /*0014*/ 	.word	0x00000008


	//----- nvinfo : EIATTR_REGCOUNT
	.align		4
.L_6:
        /*0018*/ 	.byte	0x04, 0x2f
        /*001a*/ 	.short	(.L_8 - .L_7)
	.align		4
.L_7:
        /*001c*/ 	.word	index@(_Z15unique_gid_calcPi)
        /*0020*/ 	.word	0x00000018


	//----- nvinfo : EIATTR_FRAME_SIZE
	.align		4
.L_8:
        /*0024*/ 	.byte	0x04, 0x11
        /*0026*/ 	.short	(.L_10 - .L_9)
	.align		4
.L_9:
        /*0028*/ 	.word	index@(_Z15unique_gid_calcPi)
        /*002c*/ 	.word	0x00000010


	//----- nvinfo : EIATTR_REGCOUNT
	.align		4
.L_10:
        /*0030*/ 	.byte	0x04, 0x2f
        /*0032*/ 	.short	(.L_12 - .L_11)
	.align		4
.L_11:
        /*0034*/ 	.word	index@(_Z18unique_gid_calc_2dPi)
        /*0038*/ 	.word	0x00000018


	//----- nvinfo : EIATTR_FRAME_SIZE
	.align		4
.L_12:
        /*003c*/ 	.byte	0x04, 0x11
        /*003e*/ 	.short	(.L_14 - .L_13)
	.align		4
.L_13:
        /*0040*/ 	.word	index@(_Z18unique_gid_calc_2dPi)
        /*0044*/ 	.word	0x00000018


	//----- nvinfo : EIATTR_REGCOUNT
	.align		4
.L_14:
        /*0048*/ 	.byte	0x04, 0x2f
        /*004a*/ 	.short	(.L_16 - .L_15)
	.align		4
.L_15:
        /*004c*/ 	.word	index@(_Z27unique_gid_calc_2d_extendedPi)
        /*0050*/ 	.word	0x00000018


	//----- nvinfo : EIATTR_FRAME_SIZE
	.align		4
.L_16:
        /*0054*/ 	.byte	0x04, 0x11
        /*0056*/ 	.short	(.L_18 - .L_17)
	.align		4
.L_17:
        /*0058*/ 	.word	index@(_Z27unique_gid_calc_2d_extendedPi)
        /*005c*/ 	.word	0x00000018


	//----- nvinfo : EIATTR_MIN_STACK_SIZE
	.align		4
.L_18:
        /*0060*/ 	.byte	0x04, 0x12
        /*0062*/ 	.short	(.L_20 - .L_19)
	.align		4
.L_19:
        /*0064*/ 	.word	index@(_Z27unique_gid_calc_2d_extendedPi)
        /*0068*/ 	.word	0x00000018


	//----- nvinfo : EIATTR_MIN_STACK_SIZE
	.align		4
.L_20:
        /*006c*/ 	.byte	0x04, 0x12
        /*006e*/ 	.short	(.L_22 - .L_21)
	.align		4
.L_21:
        /*0070*/ 	.word	index@(_Z18unique_gid_calc_2dPi)
        /*0074*/ 	.word	0x00000018


	//----- nvinfo : EIATTR_MIN_STACK_SIZE
	.align		4
.L_22:
        /*0078*/ 	.byte	0x04, 0x12
        /*007a*/ 	.short	(.L_24 - .L_23)
	.align		4
.L_23:
        /*007c*/ 	.word	index@(_Z15unique_gid_calcPi)
        /*0080*/ 	.word	0x00000010


	//----- nvinfo : EIATTR_MIN_STACK_SIZE
	.align		4
.L_24:
        /*0084*/ 	.byte	0x04, 0x12
        /*0086*/ 	.short	(.L_26 - .L_25)
	.align		4
.L_25:
        /*0088*/ 	.word	index@(_Z17unique_index_calcPi)
        /*008c*/ 	.word	0x00000008
.L_26:


//--------------------- .nv.compat                --------------------------
	.section	.nv.compat,"",@"SHT_CUDA_COMPAT_INFO"
	.align	4
        /*0000*/ 	.byte	0x02, 0x09, 0x00, 0x00, 0x02, 0x02, 0x01, 0x00, 0x02, 0x05, 0x05, 0x00, 0x03, 0x07, 0x01, 0x01
        /*0010*/ 	.byte	0x02, 0x03, 0x00, 0x00, 0x02, 0x06, 0x01, 0x00, 0x04, 0x0b, 0x08, 0x00, 0x09, 0x00, 0x00, 0x00
        /*0020*/ 	.byte	0x00, 0x00, 0x00, 0x00


//--------------------- .nv.info._Z27unique_gid_calc_2d_extendedPi --------------------------
	.section	.nv.info._Z27unique_gid_calc_2d_extendedPi,"",@"SHT_CUDA_INFO"
	.sectionflags	@""
	.align	4


	//----- nvinfo : EIATTR_CUDA_API_VERSION
	.align		4
        /*0000*/ 	.byte	0x04, 0x37
        /*0002*/ 	.short	(.L_28 - .L_27)
.L_27:
        /*0004*/ 	.word	0x00000082


	//----- nvinfo : EIATTR_KPARAM_INFO
	.align		4
.L_28:
        /*0008*/ 	.byte	0x04, 0x17
        /*000a*/ 	.short	(.L_30 - .L_29)
.L_29:
        /*000c*/ 	.word	0x00000000
        /*0010*/ 	.short	0x0000
        /*0012*/ 	.short	0x0000
        /*0014*/ 	.byte	0x00, 0xf5, 0x21, 0x00


	//----- nvinfo : EIATTR_SPARSE_MMA_MASK
	.align		4
.L_30:
        /*0018*/ 	.byte	0x03, 0x50
        /*001a*/ 	.short	0x0000


	//----- nvinfo : EIATTR_MAXREG_COUNT
	.align		4
        /*001c*/ 	.byte	0x03, 0x1b
        /*001e*/ 	.short	0x00ff


	//----- nvinfo : EIATTR_EXTERNS
	.align		4
        /*0020*/ 	.byte	0x04, 0x0f
        /*0022*/ 	.short	(.L_32 - .L_31)


	//   ....[0]....
	.align		4
.L_31:
        /*0024*/ 	.word	index@(vprintf)


	//----- nvinfo : EIATTR_MERCURY_ISA_VERSION
	.align		4
.L_32:
        /*0028*/ 	.byte	0x03, 0x5f
        /*002a*/ 	.short	0x0101


	//----- nvinfo : EIATTR_VRC_CTA_INIT_COUNT
	.align		4
        /*002c*/ 	.byte	0x02, 0x4a
	.zero		1
	.zero		1


	//----- nvinfo : EIATTR_SYSCALL_OFFSETS
	.align		4
        /*0030*/ 	.byte	0x04, 0x46
        /*0032*/ 	.short	(.L_34 - .L_33)


	//   ....[0]....
.L_33:
        /*0034*/ 	.word	0x000001e0


	//----- nvinfo : EIATTR_EXIT_INSTR_OFFSETS
	.align		4
.L_34:
        /*0038*/ 	.byte	0x04, 0x1c
        /*003a*/ 	.short	(.L_36 - .L_35)


	//   ....[0]....
.L_35:
        /*003c*/ 	.word	0x000001f0


	//----- nvinfo : EIATTR_CBANK_PARAM_SIZE
	.align		4
.L_36:
        /*0040*/ 	.byte	0x03, 0x19
        /*0042*/ 	.short	0x0008


	//----- nvinfo : EIATTR_PARAM_CBANK
	.align		4
        /*0044*/ 	.byte	0x04, 0x0a
        /*0046*/ 	.short	(.L_38 - .L_37)
	.align		4
.L_37:
        /*0048*/ 	.word	index@(.nv.constant0._Z27unique_gid_calc_2d_extendedPi)
        /*004c*/ 	.short	0x0380
        /*004e*/ 	.short	0x0008


	//----- nvinfo : EIATTR_SW_WAR
	.align		4
.L_38:
        /*0050*/ 	.byte	0x04, 0x36
        /*0052*/ 	.short	(.L_40 - .L_39)
.L_39:
        /*0054*/ 	.word	0x00000008
.L_40:


//--------------------- .nv.info._Z18unique_gid_calc_2dPi --------------------------
	.section	.nv.info._Z18unique_gid_calc_2dPi,"",@"SHT_CUDA_INFO"
	.sectionflags	@""
	.align	4


	//----- nvinfo : EIATTR_CUDA_API_VERSION
	.align		4
        /*0000*/ 	.byte	0x04, 0x37
        /*0002*/ 	.short	(.L_42 - .L_41)
.L_41:
        /*0004*/ 	.word	0x00000082


	//----- nvinfo : EIATTR_KPARAM_INFO
	.align		4
.L_42:
        /*0008*/ 	.byte	0x04, 0x17
        /*000a*/ 	.short	(.L_44 - .L_43)
.L_43:
        /*000c*/ 	.word	0x00000000
        /*0010*/ 	.short	0x0000
        /*0012*/ 	.short	0x0000
        /*0014*/ 	.byte	0x00, 0xf5, 0x21, 0x00


	//----- nvinfo : EIATTR_SPARSE_MMA_MASK
	.align		4
.L_44:
        /*0018*/ 	.byte	0x03, 0x50
        /*001a*/ 	.short	0x0000


	//----- nvinfo : EIATTR_MAXREG_COUNT
	.align		4
        /*001c*/ 	.byte	0x03, 0x1b
        /*001e*/ 	.short	0x00ff


	//----- nvinfo : EIATTR_EXTERNS
	.align		4
        /*0020*/ 	.byte	0x04, 0x0f
        /*0022*/ 	.short	(.L_46 - .L_45)


	//   ....[0]....
	.align		4
.L_45:
        /*0024*/ 	.word	index@(vprintf)


	//----- nvinfo : EIATTR_MERCURY_ISA_VERSION
	.align		4
.L_46:
        /*0028*/ 	.byte	0x03, 0x5f
        /*002a*/ 	.short	0x0101


	//----- nvinfo : EIATTR_VRC_CTA_INIT_COUNT
	.align		4
        /*002c*/ 	.byte	0x02, 0x4a
	.zero		1
	.zero		1


	//----- nvinfo : EIATTR_SYSCALL_OFFSETS
	.align		4
        /*0030*/ 	.byte	0x04, 0x46
        /*0032*/ 	.short	(.L_48 - .L_47)


	//   ....[0]....
.L_47:
        /*0034*/ 	.word	0x000001a0


	//----- nvinfo : EIATTR_EXIT_INSTR_OFFSETS
	.align		4
.L_48:
        /*0038*/ 	.byte	0x04, 0x1c
        /*003a*/ 	.short	(.L_50 - .L_49)


	//   ....[0]....
.L_49:
        /*003c*/ 	.word	0x000001b0


	//----- nvinfo : EIATTR_CBANK_PARAM_SIZE
	.align		4
.L_50:
        /*0040*/ 	.byte	0x03, 0x19
        /*0042*/ 	.short	0x0008


	//----- nvinfo : EIATTR_PARAM_CBANK
	.align		4
        /*0044*/ 	.byte	0x04, 0x0a
        /*0046*/ 	.short	(.L_52 - .L_51)
	.align		4
.L_51:
        /*0048*/ 	.word	index@(.nv.constant0._Z18unique_gid_calc_2dPi)
        /*004c*/ 	.short	0x0380
        /*004e*/ 	.short	0x0008


	//----- nvinfo : EIATTR_SW_WAR
	.align		4
.L_52:
        /*0050*/ 	.byte	0x04, 0x36
        /*0052*/ 	.short	(.L_54 - .L_53)
.L_53:
        /*0054*/ 	.word	0x00000008
.L_54:


//--------------------- .nv.info._Z15unique_gid_calcPi --------------------------
	.section	.nv.info._Z15unique_gid_calcPi,"",@"SHT_CUDA_INFO"
	.sectionflags	@""
	.align	4


	//----- nvinfo : EIATTR_CUDA_API_VERSION
	.align		4
        /*0000*/ 	.byte	0x04, 0x37
        /*0002*/ 	.short	(.L_56 - .L_55)
.L_55:
        /*0004*/ 	.word	0x00000082


	//----- nvinfo : EIATTR_KPARAM_INFO
	.align		4
.L_56:
        /*0008*/ 	.byte	0x04, 0x17
        /*000a*/ 	.short	(.L_58 - .L_57)
.L_57:
        /*000c*/ 	.word	0x00000000
        /*0010*/ 	.short	0x0000
        /*0012*/ 	.short	0x0000
        /*0014*/ 	.byte	0x00, 0xf5, 0x21, 0x00


	//----- nvinfo : EIATTR_SPARSE_MMA_MASK
	.align		4
.L_58:
        /*0018*/ 	.byte	0x03, 0x50
        /*001a*/ 	.short	0x0000


	//----- nvinfo : EIATTR_MAXREG_COUNT
	.align		4
        /*001c*/ 	.byte	0x03, 0x1b
        /*001e*/ 	.short	0x00ff


	//----- nvinfo : EIATTR_EXTERNS
	.align		4
        /*0020*/ 	.byte	0x04, 0x0f
        /*0022*/ 	.short	(.L_60 - .L_59)


	//   ....[0]....
	.align		4
.L_59:
        /*0024*/ 	.word	index@(vprintf)


	//----- nvinfo : EIATTR_MERCURY_ISA_VERSION
	.align		4
.L_60:
        /*0028*/ 	.byte	0x03, 0x5f
        /*002a*/ 	.short	0x0101


	//----- nvinfo : EIATTR_VRC_CTA_INIT_COUNT
	.align		4
        /*002c*/ 	.byte	0x02, 0x4a
	.zero		1
	.zero		1


	//----- nvinfo : EIATTR_SYSCALL_OFFSETS
	.align		4
        /*0030*/ 	.byte	0x04, 0x46
        /*0032*/ 	.short	(.L_62 - .L_61)


	//   ....[0]....
.L_61:
        /*0034*/ 	.word	0x00000160


	//----- nvinfo : EIATTR_EXIT_INSTR_OFFSETS
	.align		4
.L_62:
        /*0038*/ 	.byte	0x04, 0x1c
        /*003a*/ 	.short	(.L_64 - .L_63)


	//   ....[0]....
.L_63:
        /*003c*/ 	.word	0x00000170


	//----- nvinfo : EIATTR_CBANK_PARAM_SIZE
	.align		4
.L_64:
        /*0040*/ 	.byte	0x03, 0x19
        /*0042*/ 	.short	0x0008


	//----- nvinfo : EIATTR_PARAM_CBANK
	.align		4
        /*0044*/ 	.byte	0x04, 0x0a
        /*0046*/ 	.short	(.L_66 - .L_65)
	.align		4
.L_65:
        /*0048*/ 	.word	index@(.nv.constant0._Z15unique_gid_calcPi)
        /*004c*/ 	.short	0x0380
        /*004e*/ 	.short	0x0008


	//----- nvinfo : EIATTR_SW_WAR
	.align		4
.L_66:
        /*0050*/ 	.byte	0x04, 0x36
        /*0052*/ 	.short	(.L_68 - .L_67)
.L_67:
        /*0054*/ 	.word	0x00000008
.L_68:


//--------------------- .nv.info._Z17unique_index_calcPi --------------------------
	.section	.nv.info._Z17unique_index_calcPi,"",@"SHT_CUDA_INFO"
	.sectionflags	@""
	.align	4


	//----- nvinfo : EIATTR_CUDA_API_VERSION
	.align		4
        /*0000*/ 	.byte	0x04, 0x37
        /*0002*/ 	.short	(.L_70 - .L_69)
.L_69:
        /*0004*/ 	.word	0x00000082


	//----- nvinfo : EIATTR_KPARAM_INFO
	.align		4
.L_70:
        /*0008*/ 	.byte	0x04, 0x17
        /*000a*/ 	.short	(.L_72 - .L_71)
.L_71:
        /*000c*/ 	.word	0x00000000
        /*0010*/ 	.short	0x0000
        /*0012*/ 	.short	0x0000
        /*0014*/ 	.byte	0x00, 0xf5, 0x21, 0x00


	//----- nvinfo : EIATTR_SPARSE_MMA_MASK
	.align		4
.L_72:
        /*0018*/ 	.byte	0x03, 0x50
        /*001a*/ 	.short	0x0000


	//----- nvinfo : EIATTR_MAXREG_COUNT
	.align		4
        /*001c*/ 	.byte	0x03, 0x1b
        /*001e*/ 	.short	0x00ff


	//----- nvinfo : EIATTR_EXTERNS
	.align		4
        /*0020*/ 	.byte	0x04, 0x0f
        /*0022*/ 	.short	(.L_74 - .L_73)


	//   ....[0]....
	.align		4
.L_73:
        /*0024*/ 	.word	index@(vprintf)


	//----- nvinfo : EIATTR_MERCURY_ISA_VERSION
	.align		4
.L_74:
        /*0028*/ 	.byte	0x03, 0x5f
        /*002a*/ 	.short	0x0101


	//----- nvinfo : EIATTR_VRC_CTA_INIT_COUNT
	.align		4
        /*002c*/ 	.byte	0x02, 0x4a
	.zero		1
	.zero		1


	//----- nvinfo : EIATTR_SYSCALL_OFFSETS
	.align		4
        /*0030*/ 	.byte	0x04, 0x46
        /*0032*/ 	.short	(.L_76 - .L_75)


	//   ....[0]....
.L_75:
        /*0034*/ 	.word	0x00000120


	//----- nvinfo : EIATTR_EXIT_INSTR_OFFSETS
	.align		4
.L_76:
        /*0038*/ 	.byte	0x04, 0x1c
        /*003a*/ 	.short	(.L_78 - .L_77)


	//   ....[0]....
.L_77:
        /*003c*/ 	.word	0x00000130


	//----- nvinfo : EIATTR_CBANK_PARAM_SIZE
	.align		4
.L_78:
        /*0040*/ 	.byte	0x03, 0x19
        /*0042*/ 	.short	0x0008


	//----- nvinfo : EIATTR_PARAM_CBANK
	.align		4
        /*0044*/ 	.byte	0x04, 0x0a
        /*0046*/ 	.short	(.L_80 - .L_79)
	.align		4
.L_79:
        /*0048*/ 	.word	index@(.nv.constant0._Z17unique_index_calcPi)
        /*004c*/ 	.short	0x0380
        /*004e*/ 	.short	0x0008


	//----- nvinfo : EIATTR_SW_WAR
	.align		4
.L_80:
        /*0050*/ 	.byte	0x04, 0x36
        /*0052*/ 	.short	(.L_82 - .L_81)
.L_81:
        /*0054*/ 	.word	0x00000008
.L_82:


//--------------------- .nv.callgraph             --------------------------
	.section	.nv.callgraph,"",@"SHT_CUDA_CALLGRAPH"
	.align	4
	.sectionentsize	8
	.align		4
        /*0000*/ 	.word	0x00000000
	.align		4
        /*0004*/ 	.word	0xffffffff
	.align		4
        /*0008*/ 	.word	index@(_Z27unique_gid_calc_2d_extendedPi)
	.align		4
        /*000c*/ 	.word	index@(vprintf)
	.align		4
        /*0010*/ 	.word	index@(_Z18unique_gid_calc_2dPi)
	.align		4
        /*0014*/ 	.word	index@(vprintf)
	.align		4
        /*0018*/ 	.word	index@(_Z15unique_gid_calcPi)
	.align		4
        /*001c*/ 	.word	index@(vprintf)
	.align		4
        /*0020*/ 	.word	index@(_Z17unique_index_calcPi)
	.align		4
        /*0024*/ 	.word	index@(vprintf)
	.align		4
        /*0028*/ 	.word	0x00000000
	.align		4
        /*002c*/ 	.word	0xfffffffe
	.align		4
        /*0030*/ 	.word	0x00000000
	.align		4
        /*0034*/ 	.word	0xfffffffd
	.align		4
        /*0038*/ 	.word	0x00000000
	.align		4
        /*003c*/ 	.word	0xfffffffc


//--------------------- .nv.constant4             --------------------------
	.section	.nv.constant4,"a",@progbits
	.align	8
	.align		8
.nv.constant4:
        /*0000*/ 	.dword	vprintf
	.align		8
        /*0008*/ 	.dword	$str
	.align		8
        /*0010*/ 	.dword	$str$1
	.align		8
        /*0018*/ 	.dword	$str$2


//--------------------- .text._Z27unique_gid_calc_2d_extendedPi --------------------------
	.section	.text._Z27unique_gid_calc_2d_extendedPi,"ax",@progbits
	.align	128
        .global         _Z27unique_gid_calc_2d_extendedPi
        .type           _Z27unique_gid_calc_2d_extendedPi,@function
        .size           _Z27unique_gid_calc_2d_extendedPi,(.L_x_8 - _Z27unique_gid_calc_2d_extendedPi)
        .other          _Z27unique_gid_calc_2d_extendedPi,@"STO_CUDA_ENTRY STV_DEFAULT"
_Z27unique_gid_calc_2d_extendedPi:
.text._Z27unique_gid_calc_2d_extendedPi:
[----:B------:R-:W0:Y:S01]  /*0000*/  LDC R1, c[0x0][0x37c] ;  /* 0x0000df00ff017b82 */ /* 0x000e220000000800 */
[----:B------:R-:W1:Y:S01]  /*0010*/  S2R R2, SR_TID.X ;  /* 0x0000000000027919 */ /* 0x000e620000002100 */
[----:B------:R-:W2:Y:S06]  /*0020*/  LDCU UR5, c[0x0][0x2fc] ;  /* 0x00005f80ff0577ac */ /* 0x000eac0008000800 */
[----:B------:R-:W3:Y:S01]  /*0030*/  LDC.64 R8, c[0x0][0x380] ;  /* 0x0000e000ff087b82 */ /* 0x000ee20000000a00 */
[----:B0-----:R-:W-:Y:S01]  /*0040*/  IADD3 R1, PT, PT, R1, -0x18, RZ ;  /* 0xffffffe801017810 */ /* 0x001fe20007ffe0ff */
[----:B------:R-:W1:Y:S01]  /*0050*/  S2R R3, SR_TID.Y ;  /* 0x0000000000037919 */ /* 0x000e620000002200 */
[----:B------:R-:W0:Y:S01]  /*0060*/  LDCU UR8, c[0x0][0x360] ;  /* 0x00006c00ff0877ac */ /* 0x000e220008000800 */
[----:B------:R-:W4:Y:S01]  /*0070*/  S2R R12, SR_CTAID.X ;  /* 0x00000000000c7919 */ /* 0x000f220000002500 */
[----:B------:R-:W0:Y:S01]  /*0080*/  LDCU UR4, c[0x0][0x364] ;  /* 0x00006c80ff0477ac */ /* 0x000e220008000800 */
[----:B------:R-:W4:Y:S01]  /*0090*/  S2R R13, SR_CTAID.Y ;  /* 0x00000000000d7919 */ /* 0x000f220000002600 */
[----:B------:R-:W4:Y:S01]  /*00a0*/  LDCU UR9, c[0x0][0x370] ;  /* 0x00006e00ff0977ac */ /* 0x000f220008000800 */
[----:B------:R-:W5:Y:S01]  /*00b0*/  LDCU.64 UR6, c[0x0][0x358] ;  /* 0x00006b00ff0677ac */ /* 0x000f620008000a00 */
[----:B0-----:R-:W-:-:S02]  /*00c0*/  UIMAD UR4, UR8, UR4, URZ ;  /* 0x00000004080472a4 */ /* 0x001fc4000f8e02ff */
[----:B-1----:R-:W-:Y:S02]  /*00d0*/  IMAD R2, R3, UR8, R2 ;  /* 0x0000000803027c24 */ /* 0x002fe4000f8e0202 */
[----:B----4-:R-:W-:-:S04]  /*00e0*/  IMAD R3, R13, UR9, R12 ;  /* 0x000000090d037c24 */ /* 0x010fc8000f8e020c */
[----:B------:R-:W-:-:S04]  /*00f0*/  IMAD R3, R3, UR4, R2 ;  /* 0x0000000403037c24 */ /* 0x000fc8000f8e0202 */
[----:B---3--:R-:W-:-:S06]  /*0100*/  IMAD.WIDE R8, R3, 0x4, R8 ;  /* 0x0000000403087825 */ /* 0x008fcc00078e0208 */
[----:B-----5:R-:W3:Y:S01]  /*0110*/  LDG.E R8, desc[UR6][R8.64] ;  /* 0x0000000608087981 */ /* 0x020ee2000c1e1900 */
[----:B------:R-:W-:Y:S01]  /*0120*/  MOV R0, 0x0 ;  /* 0x0000000000007802 */ /* 0x000fe20000000f00 */
[----:B------:R-:W0:Y:S02]  /*0130*/  LDCU UR4, c[0x0][0x2f8] ;  /* 0x00005f00ff0477ac */ /* 0x000e240008000800 */
[----:B------:R1:W-:Y:S01]  /*0140*/  STL.64 [R1], R12 ;  /* 0x0000000c01007387 */ /* 0x0003e20000100a00 */
[----:B------:R1:W4:Y:S01]  /*0150*/  LDC.64 R10, c[0x4][R0] ;  /* 0x01000000000a7b82 */ /* 0x0003220000000a00 */
[----:B------:R-:W5:Y:S02]  /*0160*/  LDCU.64 UR6, c[0x4][0x18] ;  /* 0x01000300ff0677ac */ /* 0x000f640008000a00 */
[----:B------:R1:W-:Y:S01]  /*0170*/  STL.64 [R1+0x8], R2 ;  /* 0x0000080201007387 */ /* 0x0003e20000100a00 */
[----:B0-----:R-:W-:Y:S02]  /*0180*/  IADD3 R6, P0, PT, R1, UR4, RZ ;  /* 0x0000000401067c10 */ /* 0x001fe4000ff1e0ff */
[----:B-----5:R-:W-:-:S02]  /*0190*/  MOV R4, UR6 ;  /* 0x0000000600047c02 */ /* 0x020fc40008000f00 */
[----:B------:R-:W-:Y:S02]  /*01a0*/  MOV R5, UR7 ;  /* 0x0000000700057c02 */ /* 0x000fe40008000f00 */
[----:B--2---:R-:W-:Y:S01]  /*01b0*/  IADD3.X R7, PT, PT, RZ, UR5, RZ, P0, !PT ;  /* 0x00000005ff077c10 */ /* 0x004fe200087fe4ff */
[----:B---34-:R1:W-:Y:S06]  /*01c0*/  STL [R1+0x10], R8 ;  /* 0x0000100801007387 */ /* 0x0183ec0000100800 */
[----:B------:R-:W-:-:S07]  /*01d0*/  LEPC R20, `(.L_x_0) ;  /* 0x000000001014794e */ /* 0x000fce0000000000 */
[----:B-1----:R-:W-:Y:S05]  /*01e0*/  CALL.ABS.NOINC R10 ;  /* 0x000000000a007343 */ /* 0x002fea0003c00000 */
.L_x_0:
[----:B------:R-:W-:Y:S05]  /*01f0*/  EXIT ;  /* 0x000000000000794d */ /* 0x000fea0003800000 */
.L_x_1:
[----:B------:R-:W-:-:S00]  /*0200*/  BRA `(.L_x_1) ;  /* 0xfffffffc00fc7947 */ /* 0x000fc0000383ffff */
[----:B------:R-:W-:-:S00]  /*0210*/  NOP ;  /* 0x0000000000007918 */ /* 0x000fc00000000000 */
        /* <DEDUP_REMOVED lines=14> */
.L_x_8:


//--------------------- .text._Z18unique_gid_calc_2dPi --------------------------
	.section	.text._Z18unique_gid_calc_2dPi,"ax",@progbits
	.align	128
        .global         _Z18unique_gid_calc_2dPi
        .type           _Z18unique_gid_calc_2dPi,@function
        .size           _Z18unique_gid_calc_2dPi,(.L_x_9 - _Z18unique_gid_calc_2dPi)
        .other          _Z18unique_gid_calc_2dPi,@"STO_CUDA_ENTRY STV_DEFAULT"
_Z18unique_gid_calc_2dPi:
.text._Z18unique_gid_calc_2dPi:
[----:B------:R-:W0:Y:S01]  /*0000*/  LDC R1, c[0x0][0x37c] ;  /* 0x0000df00ff017b82 */ /* 0x000e220000000800 */
[----:B------:R-:W1:Y:S01]  /*0010*/  S2R R12, SR_CTAID.X ;  /* 0x00000000000c7919 */ /* 0x000e620000002500 */
[----:B------:R-:W2:Y:S06]  /*0020*/  LDCU UR6, c[0x0][0x2fc] ;  /* 0x00005f80ff0677ac */ /* 0x000eac0008000800 */
[----:B------:R-:W3:Y:S01]  /*0030*/  LDC.64 R2, c[0x0][0x380] ;  /* 0x0000e000ff027b82 */ /* 0x000ee20000000a00 */
[----:B0-----:R-:W-:Y:S01]  /*0040*/  VIADD R1, R1, 0xffffffe8 ;  /* 0xffffffe801017836 */ /* 0x001fe20000000000 */
[----:B------:R-:W1:Y:S01]  /*0050*/  S2R R13, SR_CTAID.Y ;  /* 0x00000000000d7919 */ /* 0x000e620000002600 */
[----:B------:R-:W0:Y:S01]  /*0060*/  LDCU UR7, c[0x0][0x360] ;  /* 0x00006c00ff0777ac */ /* 0x000e220008000800 */
[----:B------:R-:W0:Y:S01]  /*0070*/  S2R R10, SR_TID.X ;  /* 0x00000000000a7919 */ /* 0x000e220000002100 */
[----:B------:R-:W1:Y:S01]  /*0080*/  LDCU UR8, c[0x0][0x370] ;  /* 0x00006e00ff0877ac */ /* 0x000e620008000800 */
[----:B------:R-:W4:Y:S01]  /*0090*/  LDCU.64 UR4, c[0x0][0x358] ;  /* 0x00006b00ff0477ac */ /* 0x000f220008000a00 */
[----:B-1----:R-:W-:Y:S01]  /*00a0*/  IMAD R11, R13, UR8, R12 ;  /* 0x000000080d0b7c24 */ /* 0x002fe2000f8e020c */
[----:B------:R-:W-:Y:S01]  /*00b0*/  MOV R0, 0x0 ;  /* 0x0000000000007802 */ /* 0x000fe20000000f00 */
[----:B------:R1:W-:Y:S01]  /*00c0*/  STL.64 [R1], R12 ;  /* 0x0000000c01007387 */ /* 0x0003e20000100a00 */
[----:B------:R-:W5:Y:S01]  /*00d0*/  LDCU.64 UR8, c[0x4][0x18] ;  /* 0x01000300ff0877ac */ /* 0x000f620008000a00 */
[----:B0-----:R-:W-:-:S04]  /*00e0*/  IMAD R11, R11, UR7, R10 ;  /* 0x000000070b0b7c24 */ /* 0x001fc8000f8e020a */
[----:B---3--:R-:W-:-:S06]  /*00f0*/  IMAD.WIDE R2, R11, 0x4, R2 ;  /* 0x000000040b027825 */ /* 0x008fcc00078e0202 */
[----:B----4-:R-:W3:Y:S01]  /*0100*/  LDG.E R2, desc[UR4][R2.64] ;  /* 0x0000000402027981 */ /* 0x010ee2000c1e1900 */
[----:B------:R-:W0:Y:S01]  /*0110*/  LDCU UR4, c[0x0][0x2f8] ;  /* 0x00005f00ff0477ac */ /* 0x000e220008000800 */
[----:B------:R1:W4:Y:S02]  /*0120*/  LDC.64 R8, c[0x4][R0] ;  /* 0x0100000000087b82 */ /* 0x0003240000000a00 */
[----:B------:R1:W-:Y:S01]  /*0130*/  STL.64 [R1+0x8], R10 ;  /* 0x0000080a01007387 */ /* 0x0003e20000100a00 */
[----:B-----5:R-:W-:Y:S01]  /*0140*/  IMAD.U32 R4, RZ, RZ, UR8 ;  /* 0x00000008ff047e24 */ /* 0x020fe2000f8e00ff */
[----:B------:R-:W-:Y:S02]  /*0150*/  MOV R5, UR9 ;  /* 0x0000000900057c02 */ /* 0x000fe40008000f00 */
[----:B0-----:R-:W-:-:S04]  /*0160*/  IADD3 R6, P0, PT, R1, UR4, RZ ;  /* 0x0000000401067c10 */ /* 0x001fc8000ff1e0ff */
[----:B--2---:R-:W-:Y:S01]  /*0170*/  IADD3.X R7, PT, PT, RZ, UR6, RZ, P0, !PT ;  /* 0x00000006ff077c10 */ /* 0x004fe200087fe4ff */
[----:B---34-:R1:W-:Y:S08]  /*0180*/  STL [R1+0x10], R2 ;  /* 0x0000100201007387 */ /* 0x0183f00000100800 */
[----:B------:R-:W-:-:S07]  /*0190*/  LEPC R20, `(.L_x_2) ;  /* 0x000000001014794e */ /* 0x000fce0000000000 */
[----:B-1----:R-:W-:Y:S05]  /*01a0*/  CALL.ABS.NOINC R8 ;  /* 0x0000000008007343 */ /* 0x002fea0003c00000 */
.L_x_2:
[----:B------:R-:W-:Y:S05]  /*01b0*/  EXIT ;  /* 0x000000000000794d */ /* 0x000fea0003800000 */
.L_x_3:
        /* <DEDUP_REMOVED lines=12> */
.L_x_9:


//--------------------- .text._Z15unique_gid_calcPi --------------------------
	.section	.text._Z15unique_gid_calcPi,"ax",@progbits
	.align	128
        .global         _Z15unique_gid_calcPi
        .type           _Z15unique_gid_calcPi,@function
        .size           _Z15unique_gid_calcPi,(.L_x_10 - _Z15unique_gid_calcPi)
        .other          _Z15unique_gid_calcPi,@"STO_CUDA_ENTRY STV_DEFAULT"
_Z15unique_gid_calcPi:
.text._Z15unique_gid_calcPi:
[----:B------:R-:W0:Y:S01]  /*0000*/  LDC R1, c[0x0][0x37c] ;  /* 0x0000df00ff017b82 */ /* 0x000e220000000800 */
[----:B------:R-:W1:Y:S01]  /*0010*/  S2R R10, SR_TID.X ;  /* 0x00000000000a7919 */ /* 0x000e620000002100 */
[----:B------:R-:W2:Y:S06]  /*0020*/  LDCU UR6, c[0x0][0x2fc] ;  /* 0x00005f80ff0677ac */ /* 0x000eac0008000800 */
[----:B------:R-:W1:Y:S01]  /*0030*/  S2UR UR7, SR_CTAID.X ;  /* 0x00000000000779c3 */ /* 0x000e620000002500 */
[----:B0-----:R-:W-:Y:S01]  /*0040*/  VIADD R1, R1, 0xfffffff0 ;  /* 0xfffffff001017836 */ /* 0x001fe20000000000 */
[----:B------:R-:W0:Y:S06]  /*0050*/  LDCU.64 UR4, c[0x0][0x358] ;  /* 0x00006b00ff0477ac */ /* 0x000e2c0008000a00 */
[----:B------:R-:W3:Y:S01]  /*0060*/  LDC.64 R2, c[0x0][0x380] ;  /* 0x0000e000ff027b82 */ /* 0x000ee20000000a00 */
[----:B------:R-:W-:Y:S01]  /*0070*/  MOV R0, 0x0 ;  /* 0x0000000000007802 */ /* 0x000fe20000000f00 */
[----:B------:R-:W4:Y:S06]  /*0080*/  LDCU.64 UR8, c[0x4][0x10] ;  /* 0x01000200ff0877ac */ /* 0x000f2c0008000a00 */
[----:B------:R-:W1:Y:S02]  /*0090*/  LDC R11, c[0x0][0x360] ;  /* 0x0000d800ff0b7b82 */ /* 0x000e640000000800 */
[----:B-1----:R-:W-:-:S04]  /*00a0*/  IMAD R11, R11, UR7, R10 ;  /* 0x000000070b0b7c24 */ /* 0x002fc8000f8e020a */
[----:B---3--:R-:W-:-:S06]  /*00b0*/  IMAD.WIDE R2, R11, 0x4, R2 ;  /* 0x000000040b027825 */ /* 0x008fcc00078e0202 */
[----:B0-----:R-:W3:Y:S01]  /*00c0*/  LDG.E R2, desc[UR4][R2.64] ;  /* 0x0000000402027981 */ /* 0x001ee2000c1e1900 */
[----:B------:R-:W0:Y:S01]  /*00d0*/  LDCU UR4, c[0x0][0x2f8] ;  /* 0x00005f00ff0477ac */ /* 0x000e220008000800 */
[----:B------:R1:W1:Y:S01]  /*00e0*/  LDC.64 R8, c[0x4][R0] ;  /* 0x0100000000087b82 */ /* 0x0002620000000a00 */
[----:B----4-:R-:W-:Y:S01]  /*00f0*/  IMAD.U32 R4, RZ, RZ, UR8 ;  /* 0x00000008ff047e24 */ /* 0x010fe2000f8e00ff */
[----:B------:R4:W-:Y:S01]  /*0100*/  STL.64 [R1], R10 ;  /* 0x0000000a01007387 */ /* 0x0009e20000100a00 */
[----:B------:R-:W-:Y:S02]  /*0110*/  MOV R5, UR9 ;  /* 0x0000000900057c02 */ /* 0x000fe40008000f00 */
[----:B0-----:R-:W-:-:S04]  /*0120*/  IADD3 R6, P0, PT, R1, UR4, RZ ;  /* 0x0000000401067c10 */ /* 0x001fc8000ff1e0ff */
[----:B--2---:R-:W-:Y:S01]  /*0130*/  IADD3.X R7, PT, PT, RZ, UR6, RZ, P0, !PT ;  /* 0x00000006ff077c10 */ /* 0x004fe200087fe4ff */
[----:B-1-3--:R4:W-:Y:S08]  /*0140*/  STL [R1+0x8], R2 ;  /* 0x0000080201007387 */ /* 0x00a9f00000100800 */
[----:B------:R-:W-:-:S07]  /*0150*/  LEPC R20, `(.L_x_4) ;  /* 0x000000001014794e */ /* 0x000fce0000000000 */
[----:B----4-:R-:W-:Y:S05]  /*0160*/  CALL.ABS.NOINC R8 ;  /* 0x0000000008007343 */ /* 0x010fea0003c00000 */
.L_x_4:
[----:B------:R-:W-:Y:S05]  /*0170*/  EXIT ;  /* 0x000000000000794d */ /* 0x000fea0003800000 */
.L_x_5:
        /* <DEDUP_REMOVED lines=16> */
.L_x_10:


//--------------------- .text._Z17unique_index_calcPi --------------------------
	.section	.text._Z17unique_index_calcPi,"ax",@progbits
	.align	128
        .global         _Z17unique_index_calcPi
        .type           _Z17unique_index_calcPi,@function
        .size           _Z17unique_index_calcPi,(.L_x_11 - _Z17unique_index_calcPi)
        .other          _Z17unique_index_calcPi,@"STO_CUDA_ENTRY STV_DEFAULT"
_Z17unique_index_calcPi:
.text._Z17unique_index_calcPi:
[----:B------:R-:W0:Y:S01]  /*0000*/  LDC R1, c[0x0][0x37c] ;  /* 0x0000df00ff017b82 */ /* 0x000e220000000800 */
[----:B------:R-:W1:Y:S07]  /*0010*/  S2R R10, SR_TID.X ;  /* 0x00000000000a7919 */ /* 0x000e6e0000002100 */
[----:B------:R-:W1:Y:S01]  /*0020*/  LDC.64 R2, c[0x0][0x380] ;  /* 0x0000e000ff027b82 */ /* 0x000e620000000a00 */
[----:B------:R-:W2:Y:S01]  /*0030*/  LDCU.64 UR4, c[0x0][0x358] ;  /* 0x00006b00ff0477ac */ /* 0x000ea20008000a00 */
[----:B0-----:R-:W-:Y:S01]  /*0040*/  VIADD R1, R1, 0xfffffff8 ;  /* 0xfffffff801017836 */ /* 0x001fe20000000000 */
[----:B------:R-:W0:Y:S01]  /*0050*/  LDCU.64 UR6, c[0x4][0x8] ;  /* 0x01000100ff0677ac */ /* 0x000e220008000a00 */
[----:B-1----:R-:W-:-:S05]  /*0060*/  IMAD.WIDE.U32 R2, R10, 0x4, R2 ;  /* 0x000000040a027825 */ /* 0x002fca00078e0002 */
[----:B--2---:R-:W2:Y:S01]  /*0070*/  LDG.E R11, desc[UR4][R2.64] ;  /* 0x00000004020b7981 */ /* 0x004ea2000c1e1900 */
[----:B------:R-:W-:Y:S01]  /*0080*/  MOV R0, 0x0 ;  /* 0x0000000000007802 */ /* 0x000fe20000000f00 */
[----:B------:R-:W1:Y:S01]  /*0090*/  LDCU UR4, c[0x0][0x2f8] ;  /* 0x00005f00ff0477ac */ /* 0x000e620008000800 */
[----:B0-----:R-:W-:Y:S01]  /*00a0*/  IMAD.U32 R4, RZ, RZ, UR6 ;  /* 0x00000006ff047e24 */ /* 0x001fe2000f8e00ff */
[----:B------:R-:W-:Y:S01]  /*00b0*/  MOV R5, UR7 ;  /* 0x0000000700057c02 */ /* 0x000fe20008000f00 */
[----:B------:R0:W3:Y:S01]  /*00c0*/  LDC.64 R8, c[0x4][R0] ;  /* 0x0100000000087b82 */ /* 0x0000e20000000a00 */
[----:B------:R-:W4:Y:S01]  /*00d0*/  LDCU UR5, c[0x0][0x2fc] ;  /* 0x00005f80ff0577ac */ /* 0x000f220008000800 */
[----:B-1----:R-:W-:-:S05]  /*00e0*/  IADD3 R6, P0, PT, R1, UR4, RZ ;  /* 0x0000000401067c10 */ /* 0x002fca000ff1e0ff */
[----:B----4-:R-:W-:Y:S01]  /*00f0*/  IMAD.X R7, RZ, RZ, UR5, P0 ;  /* 0x00000005ff077e24 */ /* 0x010fe200080e06ff */
[----:B--23--:R0:W-:Y:S07]  /*0100*/  STL.64 [R1], R10 ;  /* 0x0000000a01007387 */ /* 0x00c1ee0000100a00 */
[----:B------:R-:W-:-:S07]  /*0110*/  LEPC R20, `(.L_x_6) ;  /* 0x000000001014794e */ /* 0x000fce0000000000 */
[----:B0-----:R-:W-:Y:S05]  /*0120*/  CALL.ABS.NOINC R8 ;  /* 0x0000000008007343 */ /* 0x001fea0003c00000 */
.L_x_6:
[----:B------:R-:W-:Y:S05]  /*0130*/  EXIT ;  /* 0x000000000000794d */ /* 0x000fea0003800000 */
.L_x_7:
        /* <DEDUP_REMOVED lines=12> */
.L_x_11:


//--------------------- .nv.global.init           --------------------------
	.section	.nv.global.init,"aw",@progbits
.nv.global.init:
	.type		$str,@object
	.size		$str,($str$1 - $str)
$str:
        /*0000*/ 	.byte	0x74, 0x68, 0x72, 0x65, 0x61, 0x64, 0x49, 0x64, 0x78, 0x3a, 0x20, 0x25, 0x64, 0x2c, 0x20, 0x76
        /*0010*/ 	.byte	0x61, 0x6c, 0x75, 0x65, 0x3a, 0x20, 0x25, 0x64, 0x0a, 0x00
	.type		$str$1,@object
	.size		$str$1,($str$2 - $str$1)
$str$1:
        /*001a*/ 	.byte	0x74, 0x68, 0x72, 0x65, 0x61, 0x64, 0x49, 0x64, 0x78, 0x3a, 0x20, 0x25, 0x64, 0x2c, 0x20, 0x67
        /*002a*/ 	.byte	0x69, 0x64, 0x3a, 0x20, 0x25, 0x64, 0x2c, 0x20, 0x76, 0x61, 0x6c, 0x75, 0x65, 0x3a, 0x20, 0x25
        /*003a*/ 	.byte	0x64, 0x0a, 0x00
	.type		$str$2,@object
	.size		$str$2,(.L_2 - $str$2)
$str$2:
        /*003d*/ 	.byte	0x62, 0x6c, 0x6f, 0x63, 0x6b, 0x49, 0x64, 0x78, 0x2e, 0x78, 0x3a, 0x20, 0x25, 0x64, 0x2c, 0x20
        /*004d*/ 	.byte	0x62, 0x6c, 0x6f, 0x63, 0x6b, 0x49, 0x64, 0x78, 0x2e, 0x79, 0x3a, 0x20, 0x25, 0x64, 0x2c, 0x20
        /*005d*/ 	.byte	0x74, 0x68, 0x72, 0x65, 0x61, 0x64, 0x49, 0x64, 0x78, 0x3a, 0x20, 0x25, 0x64, 0x2c, 0x20, 0x67
        /*006d*/ 	.byte	0x69, 0x64, 0x3a, 0x20, 0x25, 0x64, 0x2c, 0x20, 0x76, 0x61, 0x6c, 0x75, 0x65, 0x3a, 0x20, 0x25
        /*007d*/ 	.byte	0x64, 0x0a, 0x00
.L_2:


//--------------------- .nv.shared.reserved.0     --------------------------
	.section	.nv.shared.reserved.0,"aw",@nobits
	.weak		__nv_reservedSMEM_offset_0_alias
	.size		__nv_reservedSMEM_offset_0_alias, 0, 64
	.other		__nv_reservedSMEM_offset_0_alias,@"STO_CUDA_RESERVED_SHARED STV_DEFAULT"
__nv_reservedSMEM_offset_0_alias:
	.zero		0
	.zero		64


//--------------------- .nv.constant0._Z27unique_gid_calc_2d_extendedPi --------------------------
	.section	.nv.constant0._Z27unique_gid_calc_2d_extendedPi,"a",@progbits
	.sectionflags	@""
	.align	4
.nv.constant0._Z27unique_gid_calc_2d_extendedPi:
	.zero		904


//--------------------- .nv.constant0._Z18unique_gid_calc_2dPi --------------------------
	.section	.nv.constant0._Z18unique_gid_calc_2dPi,"a",@progbits
	.sectionflags	@""
	.align	4
.nv.constant0._Z18unique_gid_calc_2dPi:
	.zero		904


//--------------------- .nv.constant0._Z15unique_gid_calcPi --------------------------
	.section	.nv.constant0._Z15unique_gid_calcPi,"a",@progbits
	.sectionflags	@""
	.align	4
.nv.constant0._Z15unique_gid_calcPi:
	.zero		904


//--------------------- .nv.constant0._Z17unique_index_calcPi --------------------------
	.section	.nv.constant0._Z17unique_index_calcPi,"a",@progbits
	.sectionflags	@""
	.align	4
.nv.constant0._Z17unique_index_calcPi:
	.zero		904


//--------------------- SYMBOLS --------------------------

	.type		.nv.reservedSmem.offset0,@object
	.size		.nv.reservedSmem.offset0,0x4
	.type		vprintf,@function
